	.headerflags	@"EF_CUDA_TEXMODE_UNIFIED EF_CUDA_64BIT_ADDRESS EF_CUDA_ACCELERATORS EF_CUDA_SM90 EF_CUDA_VIRTUAL_SM(EF_CUDA_SM90)"
	.elftype	@"ET_EXEC"


//--------------------- .nv.info                  --------------------------
	.section	.nv.info,"",@"SHT_CUDA_INFO"
	.align	4


	//----- nvinfo : EIATTR_REGCOUNT
	.align		4
        /*0000*/ 	.byte	0x04, 0x2f
        /*0002*/ 	.short	(.L_1 - .L_0)
	.align		4
.L_0:
        /*0004*/ 	.word	index@(triton_poi_fused_convolution_24)
        /*0008*/ 	.word	0x0000000e


	//----- nvinfo : EIATTR_MIN_STACK_SIZE
	.align		4
.L_1:
        /*000c*/ 	.byte	0x04, 0x12
        /*000e*/ 	.short	(.L_3 - .L_2)
	.align		4
.L_2:
        /*0010*/ 	.word	index@(triton_poi_fused_convolution_24)
        /*0014*/ 	.word	0x00000000


	//----- nvinfo : EIATTR_FRAME_SIZE
	.align		4
.L_3:
        /*0018*/ 	.byte	0x04, 0x11
        /*001a*/ 	.short	(.L_5 - .L_4)
	.align		4
.L_4:
        /*001c*/ 	.word	index@(triton_poi_fused_convolution_24)
        /*0020*/ 	.word	0x00000000


	//----- nvinfo : EIATTR_MIN_STACK_SIZE
	.align		4
.L_5:
        /*0024*/ 	.byte	0x04, 0x12
        /*0026*/ 	.short	(.L_7 - .L_6)
	.align		4
.L_6:
        /*0028*/ 	.word	index@(triton_poi_fused_convolution_24)
        /*002c*/ 	.word	0x00000000
.L_7:


//--------------------- .nv.info.triton_poi_fused_convolution_24 --------------------------
	.section	.nv.info.triton_poi_fused_convolution_24,"",@"SHT_CUDA_INFO"
	.sectionflags	@""
	.align	4


	//----- nvinfo : EIATTR_CUDA_API_VERSION
	.align		4
        /*0000*/ 	.byte	0x04, 0x37
        /*0002*/ 	.short	(.L_9 - .L_8)
.L_8:
        /*0004*/ 	.word	0x0000007c


	//----- nvinfo : EIATTR_KPARAM_INFO
	.align		4
.L_9:
        /*0008*/ 	.byte	0x04, 0x17
        /*000a*/ 	.short	(.L_11 - .L_10)
.L_10:
        /*000c*/ 	.word	0x00000000
        /*0010*/ 	.short	0x0002
        /*0012*/ 	.short	0x0010
        /*0014*/ 	.byte	0x00, 0xf0, 0x11, 0x00


	//----- nvinfo : EIATTR_KPARAM_INFO
	.align		4
.L_11:
        /*0018*/ 	.byte	0x04, 0x17
        /*001a*/ 	.short	(.L_13 - .L_12)
.L_12:
        /*001c*/ 	.word	0x00000000
        /*0020*/ 	.short	0x0001
        /*0022*/ 	.short	0x0008
        /*0024*/ 	.byte	0x00, 0xf4, 0x21, 0x00


	//----- nvinfo : EIATTR_KPARAM_INFO
	.align		4
.L_13:
        /*0028*/ 	.byte	0x04, 0x17
        /*002a*/ 	.short	(.L_15 - .L_14)
.L_14:
        /*002c*/ 	.word	0x00000000
        /*0030*/ 	.short	0x0000
        /*0032*/ 	.short	0x0000
        /*0034*/ 	.byte	0x00, 0xf4, 0x21, 0x00


	//----- nvinfo : EIATTR_SPARSE_MMA_MASK
	.align		4
.L_15:
        /*0038*/ 	.byte	0x03, 0x50
        /*003a*/ 	.short	0x0000


	//----- nvinfo : EIATTR_MAXREG_COUNT
	.align		4
        /*003c*/ 	.byte	0x03, 0x1b
        /*003e*/ 	.short	0x00ff


	//----- nvinfo : EIATTR_EXIT_INSTR_OFFSETS
	.align		4
        /*0040*/ 	.byte	0x04, 0x1c
        /*0042*/ 	.short	(.L_17 - .L_16)


	//   ....[0]....
.L_16:
        /*0044*/ 	.word	0x00000180


	//----- nvinfo : EIATTR_REQNTID
	.align		4
.L_17:
        /*0048*/ 	.byte	0x04, 0x10
        /*004a*/ 	.short	(.L_19 - .L_18)
.L_18:
        /*004c*/ 	.word	0x00000100
        /*0050*/ 	.word	0x00000001
        /*0054*/ 	.word	0x00000001


	//----- nvinfo : EIATTR_CBANK_PARAM_SIZE
	.align		4
.L_19:
        /*0058*/ 	.byte	0x03, 0x19
        /*005a*/ 	.short	0x0014


	//----- nvinfo : EIATTR_PARAM_CBANK
	.align		4
        /*005c*/ 	.byte	0x04, 0x0a
        /*005e*/ 	.short	(.L_21 - .L_20)
	.align		4
.L_20:
        /*0060*/ 	.word	index@(.nv.constant0.triton_poi_fused_convolution_24)
        /*0064*/ 	.short	0x0210
        /*0066*/ 	.short	0x0014


	//----- nvinfo : EIATTR_SW_WAR
	.align		4
.L_21:
        /*0068*/ 	.byte	0x04, 0x36
        /*006a*/ 	.short	(.L_23 - .L_22)
.L_22:
        /*006c*/ 	.word	0x00000008
.L_23:


//--------------------- .nv.callgraph             --------------------------
	.section	.nv.callgraph,"",@"SHT_CUDA_CALLGRAPH"
	.align	4
	.sectionentsize	8
	.align		4
        /*0000*/ 	.word	0x00000000
	.align		4
        /*0004*/ 	.word	0xffffffff
	.align		4
        /*0008*/ 	.word	0x00000000
	.align		4
        /*000c*/ 	.word	0xfffffffe
	.align		4
        /*0010*/ 	.word	0x00000000
	.align		4
        /*0014*/ 	.word	0xfffffffd
	.align		4
        /*0018*/ 	.word	0x00000000
	.align		4
        /*001c*/ 	.word	0xfffffffc


//--------------------- .text.triton_poi_fused_convolution_24 --------------------------
	.section	.text.triton_poi_fused_convolution_24,"ax",@progbits
	.align	128
        .global         triton_poi_fused_convolution_24
        .type           triton_poi_fused_convolution_24,@function
        .size           triton_poi_fused_convolution_24,(.L_x_1 - triton_poi_fused_convolution_24)
        .other          triton_poi_fused_convolution_24,@"STO_CUDA_ENTRY STV_DEFAULT"
triton_poi_fused_convolution_24:
.text.triton_poi_fused_convolution_24:
[----:B------:R-:W-:Y:S01]  /*0000*/  LDC R1, c[0x0][0x28] ;  /* 0x00000a00ff017b82 */ /* 0x000fe20000000800 */
[----:B------:R-:W1:Y:S07]  /*0010*/  S2R R0, SR_TID.X ;  /* 0x0000000000007919 */ /* 0x000e6e0000002100 */
[----:B------:R-:W2:Y:S01]  /*0020*/  LDC.64 R4, c[0x0][0x218] ;  /* 0x00008600ff047b82 */ /* 0x000ea20000000a00 */
[----:B------:R-:W-:Y:S01]  /*0030*/  ULDC.64 UR4, c[0x0][0x208] ;  /* 0x0000820000047ab9 */ /* 0x000fe20000000a00 */
[----:B------:R-:W3:Y:S06]  /*0040*/  S2R R9, SR_CTAID.X ;  /* 0x0000000000097919 */ /* 0x000eec0000002500 */
[----:B------:R-:W4:Y:S01]  /*0050*/  LDC.64 R2, c[0x0][0x210] ;  /* 0x00008400ff027b82 */ /* 0x000f220000000a00 */
[----:B-1----:R-:W-:-:S04]  /*0060*/  SHF.L.U32 R0, R0, 0x1, RZ ;  /* 0x0000000100007819 */ /* 0x002fc800000006ff */
[----:B------:R-:W-:-:S04]  /*0070*/  LOP3.LUT R0, R0, 0x1fe, RZ, 0xc0, !PT ;  /* 0x000001fe00007812 */ /* 0x000fc800078ec0ff */
[----:B---3--:R-:W-:-:S05]  /*0080*/  LEA R9, R9, R0, 0x9 ;  /* 0x0000000009097211 */ /* 0x008fca00078e48ff */
[----:B------:R-:W-:-:S04]  /*0090*/  IMAD.HI R6, R9, 0x78787879, RZ ;  /* 0x7878787909067827 */ /* 0x000fc800078e02ff */
[----:B----4-:R-:W-:Y:S01]  /*00a0*/  IMAD.WIDE R2, R9, 0x4, R2 ;  /* 0x0000000409027825 */ /* 0x010fe200078e0202 */
[----:B------:R-:W-:-:S04]  /*00b0*/  SHF.R.U32.HI R7, RZ, 0x1f, R6 ;  /* 0x0000001fff077819 */ /* 0x000fc80000011606 */
[----:B------:R-:W-:Y:S01]  /*00c0*/  LEA.HI.SX32 R7, R6, R7, 0x15 ;  /* 0x0000000706077211 */ /* 0x000fe200078faaff */
[----:B------:R-:W-:-:S10]  /*00d0*/  HFMA2.MMA R6, -RZ, RZ, 0, 0 ;  /* 0x00000000ff067435 */ /* 0x000fd400000001ff */
[----:B------:R-:W-:-:S05]  /*00e0*/  IMAD.HI R0, R7, -0x6db6db6d, R6 ;  /* 0x9249249307007827 */ /* 0x000fca00078e0206 */
[----:B------:R-:W-:-:S04]  /*00f0*/  SHF.R.U32.HI R11, RZ, 0x1f, R0 ;  /* 0x0000001fff0b7819 */ /* 0x000fc80000011600 */
[----:B------:R-:W-:-:S05]  /*0100*/  LEA.HI.SX32 R11, R0, R11, 0x19 ;  /* 0x0000000b000b7211 */ /* 0x000fca00078fcaff */
[----:B------:R-:W-:Y:S02]  /*0110*/  IMAD R11, R11, -0xe0, R7 ;  /* 0xffffff200b0b7824 */ /* 0x000fe400078e0207 */
[----:B------:R-:W3:Y:S02]  /*0120*/  LDG.E.64 R6, desc[UR4][R2.64] ;  /* 0x0000000402067981 */ /* 0x000ee4000c1e1b00 */
[----:B--2---:R-:W-:-:S06]  /*0130*/  IMAD.WIDE R4, R11, 0x4, R4 ;  /* 0x000000040b047825 */ /* 0x004fcc00078e0204 */
[----:B------:R-:W3:Y:S02]  /*0140*/  LDG.E.EL R4, desc[UR4][R4.64] ;  /* 0x0000000404047981 */ /* 0x000ee4000c2e1900 */
[--C-:B---3--:R-:W-:Y:S01]  /*0150*/  FADD R6, R6, R4.reuse ;  /* 0x0000000406067221 */ /* 0x108fe20000000000 */
[----:B------:R-:W-:-:S05]  /*0160*/  FADD R7, R7, R4 ;  /* 0x0000000407077221 */ /* 0x000fca0000000000 */
[----:B------:R-:W-:Y:S01]  /*0170*/  STG.E.64 desc[UR4][R2.64], R6 ;  /* 0x0000000602007986 */ /* 0x000fe2000c101b04 */
[----:B------:R-:W-:Y:S05]  /*0180*/  EXIT ;  /* 0x000000000000794d */ /* 0x000fea0003800000 */
.L_x_0:
[----:B------:R-:W-:-:S00]  /*0190*/  BRA `(.L_x_0) ;  /* 0xfffffffc00fc7947 */ /* 0x000fc0000383ffff */
[----:B------:R-:W-:-:S00]  /*01a0*/  NOP ;  /* 0x0000000000007918 */ /* 0x000fc00000000000 */
        /* <DEDUP_REMOVED lines=13> */
.L_x_1:


//--------------------- .nv.constant0.triton_poi_fused_convolution_24 --------------------------
	.section	.nv.constant0.triton_poi_fused_convolution_24,"a",@progbits
	.sectionflags	@""
	.align	4
.nv.constant0.triton_poi_fused_convolution_24:
	.zero		548
